//
// Generated by NVIDIA NVVM Compiler
//
// Compiler Build ID: CL-36424714
// Cuda compilation tools, release 13.0, V13.0.88
// Based on NVVM 20.0.0
//

.version 9.0
.target sm_100
.address_size 64

	// .globl	_Z9histogramPjS_jj

.visible .entry _Z9histogramPjS_jj(
	.param .u64 .ptr .align 1 _Z9histogramPjS_jj_param_0,
	.param .u64 .ptr .align 1 _Z9histogramPjS_jj_param_1,
	.param .u32 _Z9histogramPjS_jj_param_2,
	.param .u32 _Z9histogramPjS_jj_param_3
)
{
	.reg .pred 	%p<3>;
	.reg .b32 	%r<13>;
	.reg .b64 	%rd<9>;

	ld.param.u64 	%rd3, [_Z9histogramPjS_jj_param_0];
	ld.param.u64 	%rd4, [_Z9histogramPjS_jj_param_1];
	ld.param.u32 	%r6, [_Z9histogramPjS_jj_param_2];
	mov.u32 	%r7, %tid.x;
	mov.u32 	%r8, %ctaid.x;
	mov.u32 	%r1, %ntid.x;
	mad.lo.s32 	%r12, %r8, %r1, %r7;
	setp.ge.u32 	%p1, %r12, %r6;
	@%p1 bra 	$L__BB0_3;
	mov.u32 	%r9, %nctaid.x;
	mul.lo.s32 	%r3, %r1, %r9;
	cvta.to.global.u64 	%rd1, %rd3;
	cvta.to.global.u64 	%rd2, %rd4;
$L__BB0_2:
	mul.wide.s32 	%rd5, %r12, 4;
	add.s64 	%rd6, %rd1, %rd5;
	ld.global.u32 	%r10, [%rd6];
	mul.wide.u32 	%rd7, %r10, 4;
	add.s64 	%rd8, %rd2, %rd7;
	atom.global.add.u32 	%r11, [%rd8], 1;
	add.s32 	%r12, %r12, %r3;
	setp.lt.u32 	%p2, %r12, %r6;
	@%p2 bra 	$L__BB0_2;
$L__BB0_3:
	ret;

}


// ===== COMPILED SASS (sm_100) =====

	.target	sm_100

	.elftype	@"ET_EXEC"


//--------------------- .note.nv.tkinfo           --------------------------
	.section	.note.nv.tkinfo,"",@"SHT_NOTE"
	.sectionflags	@"SHF_NOTE_NV_TKINFO"
	.tkinfo
        /*0018*/ 	.word	0x00000002
        /*0030*/ 	.string	""
        /*0030*/ 	.string	"ptxas"
        /*0030*/ 	.string	"Cuda compilation tools, release 13.0, V13.0.88"
        /*0030*/ 	.string	"Build cuda_13.0.r13.0/compiler.36424714_0"
        /*0030*/ 	.string	"-arch sm_100 -m 64 "



//--------------------- .note.nv.cuinfo           --------------------------
	.section	.note.nv.cuinfo,"",@"SHT_NOTE"
	.sectionflags	@"SHF_NOTE_NV_CUINFO"
        /*0018*/ 	.short	0x0002
        /*001a*/ 	.short	0x0064
        /*001c*/ 	.short	0x0082
	.zero		2


//--------------------- .nv.info                  --------------------------
	.section	.nv.info,"",@"SHT_CUDA_INFO"
	.align	4


	//----- nvinfo : EIATTR_REGCOUNT
	.align		4
        /*0000*/ 	.byte	0x04, 0x2f
        /*0002*/ 	.short	(.L_1 - .L_0)
	.align		4
.L_0:
        /*0004*/ 	.word	index@(_Z9histogramPjS_jj)
        /*0008*/ 	.word	0x00000010


	//----- nvinfo : EIATTR_FRAME_SIZE
	.align		4
.L_1:
        /*000c*/ 	.byte	0x04, 0x11
        /*000e*/ 	.short	(.L_3 - .L_2)
	.align		4
.L_2:
        /*0010*/ 	.word	index@(_Z9histogramPjS_jj)
        /*0014*/ 	.word	0x00000000


	//----- nvinfo : EIATTR_MIN_STACK_SIZE
	.align		4
.L_3:
        /*0018*/ 	.byte	0x04, 0x12
        /*001a*/ 	.short	(.L_5 - .L_4)
	.align		4
.L_4:
        /*001c*/ 	.word	index@(_Z9histogramPjS_jj)
        /*0020*/ 	.word	0x00000000
.L_5:


//--------------------- .nv.compat                --------------------------
	.section	.nv.compat,"",@"SHT_CUDA_COMPAT_INFO"
	.align	4
        /*0000*/ 	.byte	0x02, 0x09, 0x00, 0x00, 0x02, 0x02, 0x01, 0x00, 0x02, 0x05, 0x05, 0x00, 0x03, 0x07, 0x01, 0x01
        /*0010*/ 	.byte	0x02, 0x03, 0x00, 0x00, 0x02, 0x06, 0x01, 0x00, 0x04, 0x0b, 0x08, 0x00, 0x09, 0x00, 0x00, 0x00
        /*0020*/ 	.byte	0x00, 0x00, 0x00, 0x00


//--------------------- .nv.info._Z9histogramPjS_jj --------------------------
	.section	.nv.info._Z9histogramPjS_jj,"",@"SHT_CUDA_INFO"
	.sectionflags	@""
	.align	4


	//----- nvinfo : EIATTR_CUDA_API_VERSION
	.align		4
        /*0000*/ 	.byte	0x04, 0x37
        /*0002*/ 	.short	(.L_7 - .L_6)
.L_6:
        /*0004*/ 	.word	0x00000082


	//----- nvinfo : EIATTR_KPARAM_INFO
	.align		4
.L_7:
        /*0008*/ 	.byte	0x04, 0x17
        /*000a*/ 	.short	(.L_9 - .L_8)
.L_8:
        /*000c*/ 	.word	0x00000000
        /*0010*/ 	.short	0x0003
        /*0012*/ 	.short	0x0014
        /*0014*/ 	.byte	0x00, 0xf0, 0x11, 0x00


	//----- nvinfo : EIATTR_KPARAM_INFO
	.align		4
.L_9:
        /*0018*/ 	.byte	0x04, 0x17
        /*001a*/ 	.short	(.L_11 - .L_10)
.L_10:
        /*001c*/ 	.word	0x00000000
        /*0020*/ 	.short	0x0002
        /*0022*/ 	.short	0x0010
        /*0024*/ 	.byte	0x00, 0xf0, 0x11, 0x00


	//----- nvinfo : EIATTR_KPARAM_INFO
	.align		4
.L_11:
        /*0028*/ 	.byte	0x04, 0x17
        /*002a*/ 	.short	(.L_13 - .L_12)
.L_12:
        /*002c*/ 	.word	0x00000000
        /*0030*/ 	.short	0x0001
        /*0032*/ 	.short	0x0008
        /*0034*/ 	.byte	0x00, 0xf5, 0x21, 0x00


	//----- nvinfo : EIATTR_KPARAM_INFO
	.align		4
.L_13:
        /*0038*/ 	.byte	0x04, 0x17
        /*003a*/ 	.short	(.L_15 - .L_14)
.L_14:
        /*003c*/ 	.word	0x00000000
        /*0040*/ 	.short	0x0000
        /*0042*/ 	.short	0x0000
        /*0044*/ 	.byte	0x00, 0xf5, 0x21, 0x00


	//----- nvinfo : EIATTR_SPARSE_MMA_MASK
	.align		4
.L_15:
        /*0048*/ 	.byte	0x03, 0x50
        /*004a*/ 	.short	0x0000


	//----- nvinfo : EIATTR_MAXREG_COUNT
	.align		4
        /*004c*/ 	.byte	0x03, 0x1b
        /*004e*/ 	.short	0x00ff


	//----- nvinfo : EIATTR_MERCURY_ISA_VERSION
	.align		4
        /*0050*/ 	.byte	0x03, 0x5f
        /*0052*/ 	.short	0x0101


	//----- nvinfo : EIATTR_VRC_CTA_INIT_COUNT
	.align		4
        /*0054*/ 	.byte	0x02, 0x4a
	.zero		1
	.zero		1


	//----- nvinfo : EIATTR_EXIT_INSTR_OFFSETS
	.align		4
        /*0058*/ 	.byte	0x04, 0x1c
        /*005a*/ 	.short	(.L_17 - .L_16)


	//   ....[0]....
.L_16:
        /*005c*/ 	.word	0x00000070


	//   ....[1]....
        /*0060*/ 	.word	0x00000150


	//----- nvinfo : EIATTR_CRS_STACK_SIZE
	.align		4
.L_17:
        /*0064*/ 	.byte	0x04, 0x1e
        /*0066*/ 	.short	(.L_19 - .L_18)
.L_18:
        /*0068*/ 	.word	0x00000000


	//----- nvinfo : EIATTR_CBANK_PARAM_SIZE
	.align		4
.L_19:
        /*006c*/ 	.byte	0x03, 0x19
        /*006e*/ 	.short	0x0018


	//----- nvinfo : EIATTR_PARAM_CBANK
	.align		4
        /*0070*/ 	.byte	0x04, 0x0a
        /*0072*/ 	.short	(.L_21 - .L_20)
	.align		4
.L_20:
        /*0074*/ 	.word	index@(.nv.constant0._Z9histogramPjS_jj)
        /*0078*/ 	.short	0x0380
        /*007a*/ 	.short	0x0018


	//----- nvinfo : EIATTR_SW_WAR
	.align		4
.L_21:
        /*007c*/ 	.byte	0x04, 0x36
        /*007e*/ 	.short	(.L_23 - .L_22)
.L_22:
        /*0080*/ 	.word	0x00000008
.L_23:


//--------------------- .nv.callgraph             --------------------------
	.section	.nv.callgraph,"",@"SHT_CUDA_CALLGRAPH"
	.align	4
	.sectionentsize	8
	.align		4
        /*0000*/ 	.word	0x00000000
	.align		4
        /*0004*/ 	.word	0xffffffff
	.align		4
        /*0008*/ 	.word	0x00000000
	.align		4
        /*000c*/ 	.word	0xfffffffe
	.align		4
        /*0010*/ 	.word	0x00000000
	.align		4
        /*0014*/ 	.word	0xfffffffd
	.align		4
        /*0018*/ 	.word	0x00000000
	.align		4
        /*001c*/ 	.word	0xfffffffc


//--------------------- .text._Z9histogramPjS_jj  --------------------------
	.section	.text._Z9histogramPjS_jj,"ax",@progbits
	.align	128
        .global         _Z9histogramPjS_jj
        .type           _Z9histogramPjS_jj,@function
        .size           _Z9histogramPjS_jj,(.L_x_2 - _Z9histogramPjS_jj)
        .other          _Z9histogramPjS_jj,@"STO_CUDA_ENTRY STV_DEFAULT"
_Z9histogramPjS_jj:
.text._Z9histogramPjS_jj:
[----:B------:R-:W-:Y:S01]  /*0000*/  LDC R1, c[0x0][0x37c] ;  /* 0x0000df00ff017b82 */ /* 0x000fe20000000800 */
[----:B------:R-:W0:Y:S07]  /*0010*/  S2R R0, SR_TID.X ;  /* 0x0000000000007919 */ /* 0x000e2e0000002100 */
[----:B------:R-:W0:Y:S01]  /*0020*/  S2UR UR4, SR_CTAID.X ;  /* 0x00000000000479c3 */ /* 0x000e220000002500 */
[----:B------:R-:W1:Y:S07]  /*0030*/  LDCU UR5, c[0x0][0x390] ;  /* 0x00007200ff0577ac */ /* 0x000e6e0008000800 */
[----:B------:R-:W0:Y:S02]  /*0040*/  LDC R11, c[0x0][0x360] ;  /* 0x0000d800ff0b7b82 */ /* 0x000e240000000800 */
[----:B0-----:R-:W-:-:S05]  /*0050*/  IMAD R0, R11, UR4, R0 ;  /* 0x000000040b007c24 */ /* 0x001fca000f8e0200 */
[----:B-1----:R-:W-:-:S13]  /*0060*/  ISETP.GE.U32.AND P0, PT, R0, UR5, PT ;  /* 0x0000000500007c0c */ /* 0x002fda000bf06070 */
[----:B------:R-:W-:Y:S05]  /*0070*/  @P0 EXIT ;  /* 0x000000000000094d */ /* 0x000fea0003800000 */
[----:B------:R-:W0:Y:S01]  /*0080*/  LDC.64 R6, c[0x0][0x380] ;  /* 0x0000e000ff067b82 */ /* 0x000e220000000a00 */
[----:B------:R-:W1:Y:S01]  /*0090*/  LDCU UR4, c[0x0][0x370] ;  /* 0x00006e00ff0477ac */ /* 0x000e620008000800 */
[----:B------:R-:W2:Y:S06]  /*00a0*/  LDCU.64 UR6, c[0x0][0x358] ;  /* 0x00006b00ff0677ac */ /* 0x000eac0008000a00 */
[----:B------:R-:W3:Y:S01]  /*00b0*/  LDC.64 R8, c[0x0][0x388] ;  /* 0x0000e200ff087b82 */ /* 0x000ee20000000a00 */
[----:B-1----:R-:W-:-:S07]  /*00c0*/  IMAD R11, R11, UR4, RZ ;  /* 0x000000040b0b7c24 */ /* 0x002fce000f8e02ff */
.L_x_0:
[----:B0-----:R-:W-:-:S06]  /*00d0*/  IMAD.WIDE R2, R0, 0x4, R6 ;  /* 0x0000000400027825 */ /* 0x001fcc00078e0206 */
[----:B--2---:R-:W3:Y:S01]  /*00e0*/  LDG.E R3, desc[UR6][R2.64] ;  /* 0x0000000602037981 */ /* 0x004ee2000c1e1900 */
[----:B------:R-:W-:Y:S01]  /*00f0*/  IADD3 R0, PT, PT, R11, R0, RZ ;  /* 0x000000000b007210 */ /* 0x000fe20007ffe0ff */
[----:B-1----:R-:W-:-:S03]  /*0100*/  HFMA2 R13, -RZ, RZ, 0, 5.9604644775390625e-08 ;  /* 0x00000001ff0d7431 */ /* 0x002fc600000001ff */
[----:B------:R-:W-:Y:S01]  /*0110*/  ISETP.GE.U32.AND P0, PT, R0, UR5, PT ;  /* 0x0000000500007c0c */ /* 0x000fe2000bf06070 */
[----:B---3--:R-:W-:-:S05]  /*0120*/  IMAD.WIDE.U32 R4, R3, 0x4, R8 ;  /* 0x0000000403047825 */ /* 0x008fca00078e0008 */
[----:B------:R1:W-:Y:S07]  /*0130*/  REDG.E.ADD.STRONG.GPU desc[UR6][R4.64], R13 ;  /* 0x0000000d0400798e */ /* 0x0003ee000c12e106 */
[----:B------:R-:W-:Y:S05]  /*0140*/  @!P0 BRA `(.L_x_0) ;  /* 0xfffffffc00e08947 */ /* 0x000fea000383ffff */
[----:B------:R-:W-:Y:S05]  /*0150*/  EXIT ;  /* 0x000000000000794d */ /* 0x000fea0003800000 */
.L_x_1:
[----:B------:R-:W-:-:S00]  /*0160*/  BRA `(.L_x_1) ;  /* 0xfffffffc00fc7947 */ /* 0x000fc0000383ffff */
[----:B------:R-:W-:-:S00]  /*0170*/  NOP ;  /* 0x0000000000007918 */ /* 0x000fc00000000000 */
        /* <DEDUP_REMOVED lines=8> */
.L_x_2:


//--------------------- .nv.shared.reserved.0     --------------------------
	.section	.nv.shared.reserved.0,"aw",@nobits
	.weak		__nv_reservedSMEM_offset_0_alias
	.size		__nv_reservedSMEM_offset_0_alias, 0, 64
	.other		__nv_reservedSMEM_offset_0_alias,@"STO_CUDA_RESERVED_SHARED STV_DEFAULT"
__nv_reservedSMEM_offset_0_alias:
	.zero		0
	.zero		64


//--------------------- .nv.constant0._Z9histogramPjS_jj --------------------------
	.section	.nv.constant0._Z9histogramPjS_jj,"a",@progbits
	.sectionflags	@""
	.align	4
.nv.constant0._Z9histogramPjS_jj:
	.zero		920


//--------------------- SYMBOLS --------------------------

	.type		.nv.reservedSmem.offset0,@object
	.size		.nv.reservedSmem.offset0,0x4
